//
// Generated by NVIDIA NVVM Compiler
//
// Compiler Build ID: CL-36424714
// Cuda compilation tools, release 13.0, V13.0.88
// Based on NVVM 20.0.0
//

.version 9.0
.target sm_100
.address_size 64

	// .globl	_Z4sortPiS_i

.visible .entry _Z4sortPiS_i(
	.param .u64 .ptr .align 1 _Z4sortPiS_i_param_0,
	.param .u64 .ptr .align 1 _Z4sortPiS_i_param_1,
	.param .u32 _Z4sortPiS_i_param_2
)
{
	.reg .pred 	%p<85>;
	.reg .b32 	%r<100>;
	.reg .b64 	%rd<23>;

	ld.param.u64 	%rd9, [_Z4sortPiS_i_param_0];
	ld.param.u64 	%rd7, [_Z4sortPiS_i_param_1];
	ld.param.u32 	%r25, [_Z4sortPiS_i_param_2];
	cvta.to.global.u64 	%rd1, %rd9;
	mov.u32 	%r26, %tid.x;
	mov.u32 	%r27, %ntid.x;
	mov.u32 	%r28, %ctaid.x;
	mad.lo.s32 	%r1, %r27, %r28, %r26;
	mul.wide.s32 	%rd10, %r1, 4;
	add.s64 	%rd11, %rd1, %rd10;
	ld.global.u32 	%r2, [%rd11];
	setp.lt.s32 	%p1, %r25, 1;
	mov.b64 	%rd22, 0;
	@%p1 bra 	$L__BB0_13;
	and.b32  	%r3, %r25, 7;
	setp.lt.u32 	%p2, %r25, 8;
	mov.b32 	%r94, 0;
	mov.u32 	%r99, %r94;
	@%p2 bra 	$L__BB0_4;
	and.b32  	%r94, %r25, 2147483640;
	add.s64 	%rd21, %rd1, 16;
	mov.b32 	%r88, 0;
	mov.u32 	%r99, %r88;
$L__BB0_3:
	.pragma "nounroll";
	ld.global.u32 	%r32, [%rd21+-16];
	setp.lt.s32 	%p3, %r2, %r32;
	setp.eq.s32 	%p4, %r2, %r32;
	setp.lt.s32 	%p5, %r88, %r1;
	and.pred  	%p6, %p5, %p4;
	or.pred  	%p7, %p3, %p6;
	selp.u32 	%r33, 1, 0, %p7;
	add.s32 	%r34, %r99, %r33;
	ld.global.u32 	%r35, [%rd21+-12];
	setp.lt.s32 	%p8, %r2, %r35;
	setp.eq.s32 	%p9, %r2, %r35;
	add.s32 	%r36, %r88, 1;
	setp.lt.s32 	%p10, %r36, %r1;
	and.pred  	%p11, %p10, %p9;
	or.pred  	%p12, %p8, %p11;
	selp.u32 	%r37, 1, 0, %p12;
	add.s32 	%r38, %r34, %r37;
	ld.global.u32 	%r39, [%rd21+-8];
	setp.lt.s32 	%p13, %r2, %r39;
	setp.eq.s32 	%p14, %r2, %r39;
	add.s32 	%r40, %r88, 2;
	setp.lt.s32 	%p15, %r40, %r1;
	and.pred  	%p16, %p15, %p14;
	or.pred  	%p17, %p13, %p16;
	selp.u32 	%r41, 1, 0, %p17;
	add.s32 	%r42, %r38, %r41;
	ld.global.u32 	%r43, [%rd21+-4];
	setp.lt.s32 	%p18, %r2, %r43;
	setp.eq.s32 	%p19, %r2, %r43;
	add.s32 	%r44, %r88, 3;
	setp.lt.s32 	%p20, %r44, %r1;
	and.pred  	%p21, %p20, %p19;
	or.pred  	%p22, %p18, %p21;
	selp.u32 	%r45, 1, 0, %p22;
	add.s32 	%r46, %r42, %r45;
	ld.global.u32 	%r47, [%rd21];
	setp.lt.s32 	%p23, %r2, %r47;
	setp.eq.s32 	%p24, %r2, %r47;
	add.s32 	%r48, %r88, 4;
	setp.lt.s32 	%p25, %r48, %r1;
	and.pred  	%p26, %p25, %p24;
	or.pred  	%p27, %p23, %p26;
	selp.u32 	%r49, 1, 0, %p27;
	add.s32 	%r50, %r46, %r49;
	ld.global.u32 	%r51, [%rd21+4];
	setp.lt.s32 	%p28, %r2, %r51;
	setp.eq.s32 	%p29, %r2, %r51;
	add.s32 	%r52, %r88, 5;
	setp.lt.s32 	%p30, %r52, %r1;
	and.pred  	%p31, %p30, %p29;
	or.pred  	%p32, %p28, %p31;
	selp.u32 	%r53, 1, 0, %p32;
	add.s32 	%r54, %r50, %r53;
	ld.global.u32 	%r55, [%rd21+8];
	setp.lt.s32 	%p33, %r2, %r55;
	setp.eq.s32 	%p34, %r2, %r55;
	add.s32 	%r56, %r88, 6;
	setp.lt.s32 	%p35, %r56, %r1;
	and.pred  	%p36, %p35, %p34;
	or.pred  	%p37, %p33, %p36;
	selp.u32 	%r57, 1, 0, %p37;
	add.s32 	%r58, %r54, %r57;
	ld.global.u32 	%r59, [%rd21+12];
	setp.lt.s32 	%p38, %r2, %r59;
	setp.eq.s32 	%p39, %r2, %r59;
	add.s32 	%r60, %r88, 7;
	setp.lt.s32 	%p40, %r60, %r1;
	and.pred  	%p41, %p40, %p39;
	or.pred  	%p42, %p38, %p41;
	selp.u32 	%r61, 1, 0, %p42;
	add.s32 	%r99, %r58, %r61;
	add.s64 	%rd21, %rd21, 32;
	add.s32 	%r88, %r88, 8;
	setp.ne.s32 	%p43, %r88, %r94;
	@%p43 bra 	$L__BB0_3;
$L__BB0_4:
	setp.eq.s32 	%p44, %r3, 0;
	@%p44 bra 	$L__BB0_12;
	and.b32  	%r12, %r25, 3;
	setp.lt.u32 	%p45, %r3, 4;
	@%p45 bra 	$L__BB0_7;
	mul.wide.u32 	%rd12, %r94, 4;
	add.s64 	%rd13, %rd1, %rd12;
	ld.global.u32 	%r63, [%rd13];
	setp.lt.s32 	%p46, %r2, %r63;
	setp.eq.s32 	%p47, %r2, %r63;
	setp.lt.s32 	%p48, %r94, %r1;
	and.pred  	%p49, %p48, %p47;
	or.pred  	%p50, %p46, %p49;
	selp.u32 	%r64, 1, 0, %p50;
	add.s32 	%r65, %r99, %r64;
	add.s32 	%r66, %r94, 1;
	ld.global.u32 	%r67, [%rd13+4];
	setp.lt.s32 	%p51, %r2, %r67;
	setp.eq.s32 	%p52, %r2, %r67;
	setp.lt.s32 	%p53, %r66, %r1;
	and.pred  	%p54, %p53, %p52;
	or.pred  	%p55, %p51, %p54;
	selp.u32 	%r68, 1, 0, %p55;
	add.s32 	%r69, %r65, %r68;
	add.s32 	%r70, %r94, 2;
	ld.global.u32 	%r71, [%rd13+8];
	setp.lt.s32 	%p56, %r2, %r71;
	setp.eq.s32 	%p57, %r2, %r71;
	setp.lt.s32 	%p58, %r70, %r1;
	and.pred  	%p59, %p58, %p57;
	or.pred  	%p60, %p56, %p59;
	selp.u32 	%r72, 1, 0, %p60;
	add.s32 	%r73, %r69, %r72;
	add.s32 	%r74, %r94, 3;
	ld.global.u32 	%r75, [%rd13+12];
	setp.lt.s32 	%p61, %r2, %r75;
	setp.eq.s32 	%p62, %r2, %r75;
	setp.lt.s32 	%p63, %r74, %r1;
	and.pred  	%p64, %p63, %p62;
	or.pred  	%p65, %p61, %p64;
	selp.u32 	%r76, 1, 0, %p65;
	add.s32 	%r99, %r73, %r76;
	add.s32 	%r94, %r94, 4;
$L__BB0_7:
	setp.eq.s32 	%p66, %r12, 0;
	@%p66 bra 	$L__BB0_12;
	setp.eq.s32 	%p67, %r12, 1;
	@%p67 bra 	$L__BB0_10;
	mul.wide.u32 	%rd14, %r94, 4;
	add.s64 	%rd15, %rd1, %rd14;
	ld.global.u32 	%r78, [%rd15];
	setp.lt.s32 	%p68, %r2, %r78;
	setp.eq.s32 	%p69, %r2, %r78;
	setp.lt.s32 	%p70, %r94, %r1;
	and.pred  	%p71, %p70, %p69;
	or.pred  	%p72, %p68, %p71;
	selp.u32 	%r79, 1, 0, %p72;
	add.s32 	%r80, %r99, %r79;
	add.s32 	%r81, %r94, 1;
	ld.global.u32 	%r82, [%rd15+4];
	setp.lt.s32 	%p73, %r2, %r82;
	setp.eq.s32 	%p74, %r2, %r82;
	setp.lt.s32 	%p75, %r81, %r1;
	and.pred  	%p76, %p75, %p74;
	or.pred  	%p77, %p73, %p76;
	selp.u32 	%r83, 1, 0, %p77;
	add.s32 	%r99, %r80, %r83;
	add.s32 	%r94, %r94, 2;
$L__BB0_10:
	and.b32  	%r84, %r25, 1;
	setp.eq.b32 	%p78, %r84, 1;
	not.pred 	%p79, %p78;
	@%p79 bra 	$L__BB0_12;
	mul.wide.u32 	%rd16, %r94, 4;
	add.s64 	%rd17, %rd1, %rd16;
	ld.global.u32 	%r85, [%rd17];
	setp.lt.s32 	%p80, %r2, %r85;
	setp.eq.s32 	%p81, %r2, %r85;
	setp.lt.s32 	%p82, %r94, %r1;
	and.pred  	%p83, %p82, %p81;
	or.pred  	%p84, %p80, %p83;
	selp.u32 	%r87, 1, 0, %p84;
	add.s32 	%r99, %r99, %r87;
$L__BB0_12:
	cvt.u64.u32 	%rd22, %r99;
$L__BB0_13:
	cvta.to.global.u64 	%rd18, %rd7;
	shl.b64 	%rd19, %rd22, 2;
	add.s64 	%rd20, %rd18, %rd19;
	st.global.u32 	[%rd20], %r2;
	ret;

}


// ===== COMPILED SASS (sm_100) =====

	.target	sm_100

	.elftype	@"ET_EXEC"


//--------------------- .note.nv.tkinfo           --------------------------
	.section	.note.nv.tkinfo,"",@"SHT_NOTE"
	.sectionflags	@"SHF_NOTE_NV_TKINFO"
	.tkinfo
        /*0018*/ 	.word	0x00000002
        /*0030*/ 	.string	""
        /*0030*/ 	.string	"ptxas"
        /*0030*/ 	.string	"Cuda compilation tools, release 13.0, V13.0.88"
        /*0030*/ 	.string	"Build cuda_13.0.r13.0/compiler.36424714_0"
        /*0030*/ 	.string	"-arch sm_100 -m 64 "



//--------------------- .note.nv.cuinfo           --------------------------
	.section	.note.nv.cuinfo,"",@"SHT_NOTE"
	.sectionflags	@"SHF_NOTE_NV_CUINFO"
        /*0018*/ 	.short	0x0002
        /*001a*/ 	.short	0x0064
        /*001c*/ 	.short	0x0082
	.zero		2


//--------------------- .nv.info                  --------------------------
	.section	.nv.info,"",@"SHT_CUDA_INFO"
	.align	4


	//----- nvinfo : EIATTR_REGCOUNT
	.align		4
        /*0000*/ 	.byte	0x04, 0x2f
        /*0002*/ 	.short	(.L_1 - .L_0)
	.align		4
.L_0:
        /*0004*/ 	.word	index@(_Z4sortPiS_i)
        /*0008*/ 	.word	0x0000001a


	//----- nvinfo : EIATTR_FRAME_SIZE
	.align		4
.L_1:
        /*000c*/ 	.byte	0x04, 0x11
        /*000e*/ 	.short	(.L_3 - .L_2)
	.align		4
.L_2:
        /*0010*/ 	.word	index@(_Z4sortPiS_i)
        /*0014*/ 	.word	0x00000000


	//----- nvinfo : EIATTR_MIN_STACK_SIZE
	.align		4
.L_3:
        /*0018*/ 	.byte	0x04, 0x12
        /*001a*/ 	.short	(.L_5 - .L_4)
	.align		4
.L_4:
        /*001c*/ 	.word	index@(_Z4sortPiS_i)
        /*0020*/ 	.word	0x00000000
.L_5:


//--------------------- .nv.compat                --------------------------
	.section	.nv.compat,"",@"SHT_CUDA_COMPAT_INFO"
	.align	4
        /*0000*/ 	.byte	0x02, 0x09, 0x00, 0x00, 0x02, 0x02, 0x01, 0x00, 0x02, 0x05, 0x05, 0x00, 0x03, 0x07, 0x01, 0x01
        /*0010*/ 	.byte	0x02, 0x03, 0x00, 0x00, 0x02, 0x06, 0x01, 0x00, 0x04, 0x0b, 0x08, 0x00, 0x09, 0x00, 0x00, 0x00
        /*0020*/ 	.byte	0x00, 0x00, 0x00, 0x00


//--------------------- .nv.info._Z4sortPiS_i     --------------------------
	.section	.nv.info._Z4sortPiS_i,"",@"SHT_CUDA_INFO"
	.sectionflags	@""
	.align	4


	//----- nvinfo : EIATTR_CUDA_API_VERSION
	.align		4
        /*0000*/ 	.byte	0x04, 0x37
        /*0002*/ 	.short	(.L_7 - .L_6)
.L_6:
        /*0004*/ 	.word	0x00000082


	//----- nvinfo : EIATTR_KPARAM_INFO
	.align		4
.L_7:
        /*0008*/ 	.byte	0x04, 0x17
        /*000a*/ 	.short	(.L_9 - .L_8)
.L_8:
        /*000c*/ 	.word	0x00000000
        /*0010*/ 	.short	0x0002
        /*0012*/ 	.short	0x0010
        /*0014*/ 	.byte	0x00, 0xf0, 0x11, 0x00


	//----- nvinfo : EIATTR_KPARAM_INFO
	.align		4
.L_9:
        /*0018*/ 	.byte	0x04, 0x17
        /*001a*/ 	.short	(.L_11 - .L_10)
.L_10:
        /*001c*/ 	.word	0x00000000
        /*0020*/ 	.short	0x0001
        /*0022*/ 	.short	0x0008
        /*0024*/ 	.byte	0x00, 0xf5, 0x21, 0x00


	//----- nvinfo : EIATTR_KPARAM_INFO
	.align		4
.L_11:
        /*0028*/ 	.byte	0x04, 0x17
        /*002a*/ 	.short	(.L_13 - .L_12)
.L_12:
        /*002c*/ 	.word	0x00000000
        /*0030*/ 	.short	0x0000
        /*0032*/ 	.short	0x0000
        /*0034*/ 	.byte	0x00, 0xf5, 0x21, 0x00


	//----- nvinfo : EIATTR_SPARSE_MMA_MASK
	.align		4
.L_13:
        /*0038*/ 	.byte	0x03, 0x50
        /*003a*/ 	.short	0x0000


	//----- nvinfo : EIATTR_MAXREG_COUNT
	.align		4
        /*003c*/ 	.byte	0x03, 0x1b
        /*003e*/ 	.short	0x00ff


	//----- nvinfo : EIATTR_MERCURY_ISA_VERSION
	.align		4
        /*0040*/ 	.byte	0x03, 0x5f
        /*0042*/ 	.short	0x0101


	//----- nvinfo : EIATTR_VRC_CTA_INIT_COUNT
	.align		4
        /*0044*/ 	.byte	0x02, 0x4a
	.zero		1
	.zero		1


	//----- nvinfo : EIATTR_EXIT_INSTR_OFFSETS
	.align		4
        /*0048*/ 	.byte	0x04, 0x1c
        /*004a*/ 	.short	(.L_15 - .L_14)


	//   ....[0]....
.L_14:
        /*004c*/ 	.word	0x00000a00


	//----- nvinfo : EIATTR_CBANK_PARAM_SIZE
	.align		4
.L_15:
        /*0050*/ 	.byte	0x03, 0x19
        /*0052*/ 	.short	0x0014


	//----- nvinfo : EIATTR_PARAM_CBANK
	.align		4
        /*0054*/ 	.byte	0x04, 0x0a
        /*0056*/ 	.short	(.L_17 - .L_16)
	.align		4
.L_16:
        /*0058*/ 	.word	index@(.nv.constant0._Z4sortPiS_i)
        /*005c*/ 	.short	0x0380
        /*005e*/ 	.short	0x0014


	//----- nvinfo : EIATTR_SW_WAR
	.align		4
.L_17:
        /*0060*/ 	.byte	0x04, 0x36
        /*0062*/ 	.short	(.L_19 - .L_18)
.L_18:
        /*0064*/ 	.word	0x00000008
.L_19:


//--------------------- .nv.callgraph             --------------------------
	.section	.nv.callgraph,"",@"SHT_CUDA_CALLGRAPH"
	.align	4
	.sectionentsize	8
	.align		4
        /*0000*/ 	.word	0x00000000
	.align		4
        /*0004*/ 	.word	0xffffffff
	.align		4
        /*0008*/ 	.word	0x00000000
	.align		4
        /*000c*/ 	.word	0xfffffffe
	.align		4
        /*0010*/ 	.word	0x00000000
	.align		4
        /*0014*/ 	.word	0xfffffffd
	.align		4
        /*0018*/ 	.word	0x00000000
	.align		4
        /*001c*/ 	.word	0xfffffffc


//--------------------- .text._Z4sortPiS_i        --------------------------
	.section	.text._Z4sortPiS_i,"ax",@progbits
	.align	128
        .global         _Z4sortPiS_i
        .type           _Z4sortPiS_i,@function
        .size           _Z4sortPiS_i,(.L_x_6 - _Z4sortPiS_i)
        .other          _Z4sortPiS_i,@"STO_CUDA_ENTRY STV_DEFAULT"
_Z4sortPiS_i:
.text._Z4sortPiS_i:
[----:B------:R-:W-:Y:S01]  /*0000*/  LDC R1, c[0x0][0x37c] ;  /* 0x0000df00ff017b82 */ /* 0x000fe20000000800 */
[----:B------:R-:W0:Y:S07]  /*0010*/  S2R R7, SR_TID.X ;  /* 0x0000000000077919 */ /* 0x000e2e0000002100 */
[----:B------:R-:W1:Y:S01]  /*0020*/  LDC R6, c[0x0][0x390] ;  /* 0x0000e400ff067b82 */ /* 0x000e620000000800 */
[----:B------:R-:W0:Y:S01]  /*0030*/  LDCU UR4, c[0x0][0x360] ;  /* 0x00006c00ff0477ac */ /* 0x000e220008000800 */
[----:B------:R-:W0:Y:S01]  /*0040*/  S2R R0, SR_CTAID.X ;  /* 0x0000000000007919 */ /* 0x000e220000002500 */
[----:B------:R-:W2:Y:S05]  /*0050*/  LDCU.64 UR6, c[0x0][0x358] ;  /* 0x00006b00ff0677ac */ /* 0x000eaa0008000a00 */
[----:B------:R-:W3:Y:S01]  /*0060*/  LDC.64 R2, c[0x0][0x380] ;  /* 0x0000e000ff027b82 */ /* 0x000ee20000000a00 */
[----:B------:R-:W-:-:S02]  /*0070*/  CS2R R10, SRZ ;  /* 0x00000000000a7805 */ /* 0x000fc4000001ff00 */
[----:B-1----:R-:W-:Y:S01]  /*0080*/  ISETP.GE.AND P0, PT, R6, 0x1, PT ;  /* 0x000000010600780c */ /* 0x002fe20003f06270 */
[----:B0-----:R-:W-:-:S04]  /*0090*/  IMAD R7, R0, UR4, R7 ;  /* 0x0000000400077c24 */ /* 0x001fc8000f8e0207 */
[----:B---3--:R-:W-:-:S05]  /*00a0*/  IMAD.WIDE R4, R7, 0x4, R2 ;  /* 0x0000000407047825 */ /* 0x008fca00078e0202 */
[----:B--2---:R0:W5:Y:S03]  /*00b0*/  LDG.E R0, desc[UR6][R4.64] ;  /* 0x0000000604007981 */ /* 0x004166000c1e1900 */
[----:B------:R-:W-:Y:S05]  /*00c0*/  @!P0 BRA `(.L_x_0) ;  /* 0x00000008003c8947 */ /* 0x000fea0003800000 */
[C---:B------:R-:W-:Y:S01]  /*00d0*/  ISETP.GE.U32.AND P0, PT, R6.reuse, 0x8, PT ;  /* 0x000000080600780c */ /* 0x040fe20003f06070 */
[----:B------:R-:W-:Y:S01]  /*00e0*/  IMAD.MOV.U32 R8, RZ, RZ, RZ ;  /* 0x000000ffff087224 */ /* 0x000fe200078e00ff */
[----:B------:R-:W-:Y:S01]  /*00f0*/  LOP3.LUT R12, R6, 0x7, RZ, 0xc0, !PT ;  /* 0x00000007060c7812 */ /* 0x000fe200078ec0ff */
[----:B------:R-:W-:-:S03]  /*0100*/  IMAD.MOV.U32 R10, RZ, RZ, RZ ;  /* 0x000000ffff0a7224 */ /* 0x000fc600078e00ff */
[----:B------:R-:W-:-:S07]  /*0110*/  ISETP.NE.AND P2, PT, R12, RZ, PT ;  /* 0x000000ff0c00720c */ /* 0x000fce0003f45270 */
[----:B------:R-:W-:Y:S06]  /*0120*/  @!P0 BRA `(.L_x_1) ;  /* 0x0000000400108947 */ /* 0x000fec0003800000 */
[----:B------:R-:W1:Y:S01]  /*0130*/  LDCU.64 UR4, c[0x0][0x380] ;  /* 0x00007000ff0477ac */ /* 0x000e620008000a00 */
[----:B------:R-:W-:Y:S01]  /*0140*/  LOP3.LUT R8, R6, 0x7ffffff8, RZ, 0xc0, !PT ;  /* 0x7ffffff806087812 */ /* 0x000fe200078ec0ff */
[----:B------:R-:W-:Y:S01]  /*0150*/  IMAD.MOV.U32 R10, RZ, RZ, RZ ;  /* 0x000000ffff0a7224 */ /* 0x000fe200078e00ff */
[----:B-1----:R-:W-:-:S04]  /*0160*/  UIADD3 UR4, UP0, UPT, UR4, 0x10, URZ ;  /* 0x0000001004047890 */ /* 0x002fc8000ff1e0ff */
[----:B------:R-:W-:Y:S02]  /*0170*/  UIADD3.X UR5, UPT, UPT, URZ, UR5, URZ, UP0, !UPT ;  /* 0x00000005ff057290 */ /* 0x000fe400087fe4ff */
[----:B0-----:R-:W-:Y:S01]  /*0180*/  IMAD.U32 R4, RZ, RZ, UR4 ;  /* 0x00000004ff047e24 */ /* 0x001fe2000f8e00ff */
[----:B------:R-:W-:-:S03]  /*0190*/  UMOV UR4, URZ ;  /* 0x000000ff00047c82 */ /* 0x000fc60008000000 */
[----:B------:R-:W-:-:S07]  /*01a0*/  IMAD.U32 R5, RZ, RZ, UR5 ;  /* 0x00000005ff057e24 */ /* 0x000fce000f8e00ff */
.L_x_2:
[----:B------:R-:W2:Y:S04]  /*01b0*/  LDG.E R9, desc[UR6][R4.64+-0x10] ;  /* 0xfffff00604097981 */ /* 0x000ea8000c1e1900 */
[----:B------:R-:W3:Y:S04]  /*01c0*/  LDG.E R11, desc[UR6][R4.64+-0xc] ;  /* 0xfffff406040b7981 */ /* 0x000ee8000c1e1900 */
[----:B------:R-:W4:Y:S04]  /*01d0*/  LDG.E R13, desc[UR6][R4.64+-0x8] ;  /* 0xfffff806040d7981 */ /* 0x000f28000c1e1900 */
[----:B------:R-:W4:Y:S04]  /*01e0*/  LDG.E R15, desc[UR6][R4.64+-0x4] ;  /* 0xfffffc06040f7981 */ /* 0x000f28000c1e1900 */
[----:B------:R-:W4:Y:S04]  /*01f0*/  LDG.E R17, desc[UR6][R4.64] ;  /* 0x0000000604117981 */ /* 0x000f28000c1e1900 */
[----:B------:R-:W4:Y:S04]  /*0200*/  LDG.E R19, desc[UR6][R4.64+0x4] ;  /* 0x0000040604137981 */ /* 0x000f28000c1e1900 */
[----:B------:R-:W4:Y:S04]  /*0210*/  LDG.E R21, desc[UR6][R4.64+0x8] ;  /* 0x0000080604157981 */ /* 0x000f28000c1e1900 */
[----:B------:R-:W4:Y:S01]  /*0220*/  LDG.E R23, desc[UR6][R4.64+0xc] ;  /* 0x00000c0604177981 */ /* 0x000f22000c1e1900 */
[----:B------:R-:W-:Y:S01]  /*0230*/  UIADD3 UR5, UPT, UPT, UR4, 0x1, URZ ;  /* 0x0000000104057890 */ /* 0x000fe2000fffe0ff */
[----:B--2--5:R-:W-:-:S04]  /*0240*/  ISETP.NE.AND P1, PT, R0, R9, PT ;  /* 0x000000090000720c */ /* 0x024fc80003f25270 */
[C---:B------:R-:W-:Y:S02]  /*0250*/  ISETP.GT.AND P1, PT, R7.reuse, UR4, !P1 ;  /* 0x0000000407007c0c */ /* 0x040fe4000cf24270 */
[C---:B---3--:R-:W-:Y:S02]  /*0260*/  ISETP.NE.AND P0, PT, R0.reuse, R11, PT ;  /* 0x0000000b0000720c */ /* 0x048fe40003f05270 */
[----:B------:R-:W-:Y:S01]  /*0270*/  ISETP.LT.OR P1, PT, R0, R9, P1 ;  /* 0x000000090000720c */ /* 0x000fe20000f21670 */
[----:B------:R-:W-:Y:S01]  /*0280*/  VIADD R9, R10, 0x1 ;  /* 0x000000010a097836 */ /* 0x000fe20000000000 */
[----:B------:R-:W-:Y:S01]  /*0290*/  ISETP.GT.AND P0, PT, R7, UR5, !P0 ;  /* 0x0000000507007c0c */ /* 0x000fe2000c704270 */
[----:B------:R-:W-:Y:S01]  /*02a0*/  UIADD3 UR5, UPT, UPT, UR4, 0x2, URZ ;  /* 0x0000000204057890 */ /* 0x000fe2000fffe0ff */
[C---:B----4-:R-:W-:Y:S02]  /*02b0*/  ISETP.NE.AND P3, PT, R0.reuse, R13, PT ;  /* 0x0000000d0000720c */ /* 0x050fe40003f65270 */
[----:B------:R-:W-:-:S07]  /*02c0*/  ISETP.LT.OR P0, PT, R0, R11, P0 ;  /* 0x0000000b0000720c */ /* 0x000fce0000701670 */
[----:B------:R-:W-:Y:S01]  /*02d0*/  @!P1 IMAD.MOV R9, RZ, RZ, R10 ;  /* 0x000000ffff099224 */ /* 0x000fe200078e020a */
[----:B------:R-:W-:Y:S01]  /*02e0*/  ISETP.GT.AND P1, PT, R7, UR5, !P3 ;  /* 0x0000000507007c0c */ /* 0x000fe2000df24270 */
[----:B------:R-:W-:Y:S01]  /*02f0*/  UIADD3 UR5, UPT, UPT, UR4, 0x3, URZ ;  /* 0x0000000304057890 */ /* 0x000fe2000fffe0ff */
[C---:B------:R-:W-:Y:S01]  /*0300*/  ISETP.NE.AND P3, PT, R0.reuse, R15, PT ;  /* 0x0000000f0000720c */ /* 0x040fe20003f65270 */
[----:B------:R-:W-:Y:S01]  /*0310*/  VIADD R10, R9, 0x1 ;  /* 0x00000001090a7836 */ /* 0x000fe20000000000 */
[----:B------:R-:W-:Y:S01]  /*0320*/  ISETP.LT.OR P1, PT, R0, R13, P1 ;  /* 0x0000000d0000720c */ /* 0x000fe20000f21670 */
[----:B------:R-:W-:Y:S02]  /*0330*/  @!P0 IMAD.MOV R10, RZ, RZ, R9 ;  /* 0x000000ffff0a8224 */ /* 0x000fe400078e0209 */
[----:B------:R-:W-:Y:S01]  /*0340*/  ISETP.GT.AND P3, PT, R7, UR5, !P3 ;  /* 0x0000000507007c0c */ /* 0x000fe2000df64270 */
[----:B------:R-:W-:Y:S01]  /*0350*/  UIADD3 UR5, UPT, UPT, UR4, 0x4, URZ ;  /* 0x0000000404057890 */ /* 0x000fe2000fffe0ff */
[----:B------:R-:W-:-:S02]  /*0360*/  VIADD R9, R10, 0x1 ;  /* 0x000000010a097836 */ /* 0x000fc40000000000 */
[C---:B------:R-:W-:Y:S02]  /*0370*/  ISETP.LT.OR P0, PT, R0.reuse, R15, P3 ;  /* 0x0000000f0000720c */ /* 0x040fe40001f01670 */
[----:B------:R-:W-:-:S04]  /*0380*/  ISETP.NE.AND P3, PT, R0, R17, PT ;  /* 0x000000110000720c */ /* 0x000fc80003f65270 */
[----:B------:R-:W-:Y:S01]  /*0390*/  @!P1 IMAD.MOV R9, RZ, RZ, R10 ;  /* 0x000000ffff099224 */ /* 0x000fe200078e020a */
[----:B------:R-:W-:Y:S01]  /*03a0*/  ISETP.GT.AND P1, PT, R7, UR5, !P3 ;  /* 0x0000000507007c0c */ /* 0x000fe2000df24270 */
[----:B------:R-:W-:Y:S01]  /*03b0*/  UIADD3 UR5, UPT, UPT, UR4, 0x5, URZ ;  /* 0x0000000504057890 */ /* 0x000fe2000fffe0ff */
[C---:B------:R-:W-:Y:S01]  /*03c0*/  ISETP.NE.AND P3, PT, R0.reuse, R19, PT ;  /* 0x000000130000720c */ /* 0x040fe20003f65270 */
[----:B------:R-:W-:Y:S01]  /*03d0*/  VIADD R10, R9, 0x1 ;  /* 0x00000001090a7836 */ /* 0x000fe20000000000 */
[----:B------:R-:W-:Y:S02]  /*03e0*/  ISETP.LT.OR P1, PT, R0, R17, P1 ;  /* 0x000000110000720c */ /* 0x000fe40000f21670 */
[----:B------:R-:W-:Y:S01]  /*03f0*/  @!P0 IMAD.MOV R10, RZ, RZ, R9 ;  /* 0x000000ffff0a8224 */ /* 0x000fe200078e0209 */
[----:B------:R-:W-:Y:S01]  /*0400*/  ISETP.GT.AND P3, PT, R7, UR5, !P3 ;  /* 0x0000000507007c0c */ /* 0x000fe2000df64270 */
[----:B------:R-:W-:Y:S02]  /*0410*/  UIADD3 UR5, UPT, UPT, UR4, 0x6, URZ ;  /* 0x0000000604057890 */ /* 0x000fe4000fffe0ff */
[----:B------:R-:W-:Y:S01]  /*0420*/  VIADD R9, R10, 0x1 ;  /* 0x000000010a097836 */ /* 0x000fe20000000000 */
[----:B------:R-:W-:-:S02]  /*0430*/  ISETP.LT.OR P0, PT, R0, R19, P3 ;  /* 0x000000130000720c */ /* 0x000fc40001f01670 */
[----:B------:R-:W-:-:S04]  /*0440*/  ISETP.NE.AND P3, PT, R0, R21, PT ;  /* 0x000000150000720c */ /* 0x000fc80003f65270 */
[----:B------:R-:W-:Y:S01]  /*0450*/  @!P1 IMAD.MOV R9, RZ, RZ, R10 ;  /* 0x000000ffff099224 */ /* 0x000fe200078e020a */
[----:B------:R-:W-:Y:S01]  /*0460*/  ISETP.GT.AND P1, PT, R7, UR5, !P3 ;  /* 0x0000000507007c0c */ /* 0x000fe2000df24270 */
[----:B------:R-:W-:Y:S01]  /*0470*/  UIADD3 UR5, UPT, UPT, UR4, 0x7, URZ ;  /* 0x0000000704057890 */ /* 0x000fe2000fffe0ff */
[C---:B------:R-:W-:Y:S01]  /*0480*/  ISETP.NE.AND P3, PT, R0.reuse, R23, PT ;  /* 0x000000170000720c */ /* 0x040fe20003f65270 */
[----:B------:R-:W-:Y:S01]  /*0490*/  UIADD3 UR4, UPT, UPT, UR4, 0x8, URZ ;  /* 0x0000000804047890 */ /* 0x000fe2000fffe0ff */
[----:B------:R-:W-:Y:S01]  /*04a0*/  ISETP.LT.OR P1, PT, R0, R21, P1 ;  /* 0x000000150000720c */ /* 0x000fe20000f21670 */
[----:B------:R-:W-:Y:S02]  /*04b0*/  VIADD R10, R9, 0x1 ;  /* 0x00000001090a7836 */ /* 0x000fe40000000000 */
[----:B------:R-:W-:Y:S01]  /*04c0*/  ISETP.GT.AND P3, PT, R7, UR5, !P3 ;  /* 0x0000000507007c0c */ /* 0x000fe2000df64270 */
[----:B------:R-:W-:Y:S01]  /*04d0*/  @!P0 IMAD.MOV R10, RZ, RZ, R9 ;  /* 0x000000ffff0a8224 */ /* 0x000fe200078e0209 */
[----:B------:R-:W-:-:S02]  /*04e0*/  ISETP.NE.AND P0, PT, R8, UR4, PT ;  /* 0x0000000408007c0c */ /* 0x000fc4000bf05270 */
[----:B------:R-:W-:Y:S01]  /*04f0*/  ISETP.LT.OR P3, PT, R0, R23, P3 ;  /* 0x000000170000720c */ /* 0x000fe20001f61670 */
[----:B------:R-:W-:-:S05]  /*0500*/  VIADD R9, R10, 0x1 ;  /* 0x000000010a097836 */ /* 0x000fca0000000000 */
[----:B------:R-:W-:Y:S01]  /*0510*/  @!P1 IMAD.MOV R9, RZ, RZ, R10 ;  /* 0x000000ffff099224 */ /* 0x000fe200078e020a */
[----:B------:R-:W-:-:S03]  /*0520*/  IADD3 R4, P1, PT, R4, 0x20, RZ ;  /* 0x0000002004047810 */ /* 0x000fc60007f3e0ff */
[----:B------:R-:W-:Y:S02]  /*0530*/  VIADD R10, R9, 0x1 ;  /* 0x00000001090a7836 */ /* 0x000fe40000000000 */
[----:B------:R-:W-:Y:S02]  /*0540*/  IMAD.X R5, RZ, RZ, R5, P1 ;  /* 0x000000ffff057224 */ /* 0x000fe400008e0605 */
[----:B------:R-:W-:Y:S01]  /*0550*/  @!P3 IMAD.MOV R10, RZ, RZ, R9 ;  /* 0x000000ffff0ab224 */ /* 0x000fe200078e0209 */
[----:B------:R-:W-:Y:S06]  /*0560*/  @P0 BRA `(.L_x_2) ;  /* 0xfffffffc00100947 */ /* 0x000fec000383ffff */
.L_x_1:
[----:B------:R-:W-:Y:S05]  /*0570*/  @!P2 BRA `(.L_x_3) ;  /* 0x00000004000ca947 */ /* 0x000fea0003800000 */
[----:B------:R-:W-:Y:S02]  /*0580*/  ISETP.GE.U32.AND P0, PT, R12, 0x4, PT ;  /* 0x000000040c00780c */ /* 0x000fe40003f06070 */
[----:B------:R-:W-:-:S04]  /*0590*/  LOP3.LUT R14, R6, 0x3, RZ, 0xc0, !PT ;  /* 0x00000003060e7812 */ /* 0x000fc800078ec0ff */
[----:B------:R-:W-:-:S07]  /*05a0*/  ISETP.NE.AND P2, PT, R14, RZ, PT ;  /* 0x000000ff0e00720c */ /* 0x000fce0003f45270 */
[----:B------:R-:W-:Y:S06]  /*05b0*/  @!P0 BRA `(.L_x_4) ;  /* 0x0000000000748947 */ /* 0x000fec0003800000 */
[----:B0-----:R-:W-:-:S05]  /*05c0*/  IMAD.WIDE.U32 R4, R8, 0x4, R2 ;  /* 0x0000000408047825 */ /* 0x001fca00078e0002 */
[----:B------:R-:W2:Y:S04]  /*05d0*/  LDG.E R9, desc[UR6][R4.64] ;  /* 0x0000000604097981 */ /* 0x000ea8000c1e1900 */
[----:B------:R-:W3:Y:S04]  /*05e0*/  LDG.E R11, desc[UR6][R4.64+0x4] ;  /* 0x00000406040b7981 */ /* 0x000ee8000c1e1900 */
[----:B------:R-:W4:Y:S04]  /*05f0*/  LDG.E R13, desc[UR6][R4.64+0x8] ;  /* 0x00000806040d7981 */ /* 0x000f28000c1e1900 */
[----:B------:R0:W4:Y:S01]  /*0600*/  LDG.E R15, desc[UR6][R4.64+0xc] ;  /* 0x00000c06040f7981 */ /* 0x000122000c1e1900 */
[----:B------:R-:W-:-:S02]  /*0610*/  VIADD R12, R8, 0x1 ;  /* 0x00000001080c7836 */ /* 0x000fc40000000000 */
[----:B0-----:R-:W-:Y:S01]  /*0620*/  VIADD R4, R8, 0x3 ;  /* 0x0000000308047836 */ /* 0x001fe20000000000 */
[----:B--2--5:R-:W-:-:S04]  /*0630*/  ISETP.NE.AND P1, PT, R0, R9, PT ;  /* 0x000000090000720c */ /* 0x024fc80003f25270 */
[----:B------:R-:W-:Y:S02]  /*0640*/  ISETP.LT.AND P1, PT, R8, R7, !P1 ;  /* 0x000000070800720c */ /* 0x000fe40004f21270 */
[C---:B---3--:R-:W-:Y:S02]  /*0650*/  ISETP.NE.AND P0, PT, R0.reuse, R11, PT ;  /* 0x0000000b0000720c */ /* 0x048fe40003f05270 */
[----:B------:R-:W-:Y:S01]  /*0660*/  ISETP.LT.OR P1, PT, R0, R9, P1 ;  /* 0x000000090000720c */ /* 0x000fe20000f21670 */
[----:B------:R-:W-:Y:S01]  /*0670*/  VIADD R9, R10, 0x1 ;  /* 0x000000010a097836 */ /* 0x000fe20000000000 */
[----:B------:R-:W-:Y:S01]  /*0680*/  ISETP.LT.AND P0, PT, R12, R7, !P0 ;  /* 0x000000070c00720c */ /* 0x000fe20004701270 */
[----:B------:R-:W-:Y:S01]  /*0690*/  VIADD R12, R8, 0x2 ;  /* 0x00000002080c7836 */ /* 0x000fe20000000000 */
[----:B----4-:R-:W-:Y:S01]  /*06a0*/  ISETP.NE.AND P3, PT, R0, R13, PT ;  /* 0x0000000d0000720c */ /* 0x010fe20003f65270 */
[----:B------:R-:W-:Y:S01]  /*06b0*/  VIADD R8, R8, 0x4 ;  /* 0x0000000408087836 */ /* 0x000fe20000000000 */
[----:B------:R-:W-:-:S02]  /*06c0*/  ISETP.LT.OR P0, PT, R0, R11, P0 ;  /* 0x0000000b0000720c */ /* 0x000fc40000701670 */
[----:B------:R-:W-:-:S05]  /*06d0*/  ISETP.LT.AND P3, PT, R12, R7, !P3 ;  /* 0x000000070c00720c */ /* 0x000fca0005f61270 */
[----:B------:R-:W-:Y:S01]  /*06e0*/  @!P1 IMAD.MOV R9, RZ, RZ, R10 ;  /* 0x000000ffff099224 */ /* 0x000fe200078e020a */
[C---:B------:R-:W-:Y:S02]  /*06f0*/  ISETP.LT.OR P1, PT, R0.reuse, R13, P3 ;  /* 0x0000000d0000720c */ /* 0x040fe40001f21670 */
[----:B------:R-:W-:Y:S01]  /*0700*/  ISETP.NE.AND P3, PT, R0, R15, PT ;  /* 0x0000000f0000720c */ /* 0x000fe20003f65270 */
[----:B------:R-:W-:Y:S02]  /*0710*/  VIADD R5, R9, 0x1 ;  /* 0x0000000109057836 */ /* 0x000fe40000000000 */
[----:B------:R-:W-:Y:S01]  /*0720*/  @!P0 IMAD.MOV R5, RZ, RZ, R9 ;  /* 0x000000ffff058224 */ /* 0x000fe200078e0209 */
[----:B------:R-:W-:-:S03]  /*0730*/  ISETP.LT.AND P3, PT, R4, R7, !P3 ;  /* 0x000000070400720c */ /* 0x000fc60005f61270 */
[----:B------:R-:W-:Y:S01]  /*0740*/  VIADD R4, R5, 0x1 ;  /* 0x0000000105047836 */ /* 0x000fe20000000000 */
[----:B------:R-:W-:-:S03]  /*0750*/  ISETP.LT.OR P3, PT, R0, R15, P3 ;  /* 0x0000000f0000720c */ /* 0x000fc60001f61670 */
[----:B------:R-:W-:-:S04]  /*0760*/  @!P1 IMAD.MOV R4, RZ, RZ, R5 ;  /* 0x000000ffff049224 */ /* 0x000fc800078e0205 */
[----:B------:R-:W-:-:S06]  /*0770*/  VIADD R10, R4, 0x1 ;  /* 0x00000001040a7836 */ /* 0x000fcc0000000000 */
[----:B------:R-:W-:-:S07]  /*0780*/  @!P3 IMAD.MOV R10, RZ, RZ, R4 ;  /* 0x000000ffff0ab224 */ /* 0x000fce00078e0204 */
.L_x_4:
[----:B------:R-:W-:Y:S05]  /*0790*/  @!P2 BRA `(.L_x_3) ;  /* 0x000000000084a947 */ /* 0x000fea0003800000 */
[----:B------:R-:W-:-:S13]  /*07a0*/  ISETP.NE.AND P3, PT, R14, 0x1, PT ;  /* 0x000000010e00780c */ /* 0x000fda0003f65270 */
[----:B0-----:R-:W-:-:S05]  /*07b0*/  @P3 IMAD.WIDE.U32 R4, R8, 0x4, R2 ;  /* 0x0000000408043825 */ /* 0x001fca00078e0002 */
[----:B------:R-:W2:Y:S01]  /*07c0*/  @P3 LDG.E R9, desc[UR6][R4.64] ;  /* 0x0000000604093981 */ /* 0x000ea2000c1e1900 */
[----:B------:R-:W-:-:S03]  /*07d0*/  LOP3.LUT R6, R6, 0x1, RZ, 0xc0, !PT ;  /* 0x0000000106067812 */ /* 0x000fc600078ec0ff */
[----:B------:R-:W3:Y:S01]  /*07e0*/  @P3 LDG.E R11, desc[UR6][R4.64+0x4] ;  /* 0x00000406040b3981 */ /* 0x000ee2000c1e1900 */
[----:B------:R-:W-:Y:S01]  /*07f0*/  ISETP.NE.U32.AND P2, PT, R6, 0x1, PT ;  /* 0x000000010600780c */ /* 0x000fe20003f45070 */
[----:B------:R-:W-:Y:S01]  /*0800*/  @P3 VIADD R6, R8, 0x1 ;  /* 0x0000000108063836 */ /* 0x000fe20000000000 */
[----:B--2--5:R-:W-:-:S04]  /*0810*/  @P3 ISETP.NE.AND P0, PT, R0, R9, PT ;  /* 0x000000090000320c */ /* 0x024fc80003f05270 */
[C---:B------:R-:W-:Y:S01]  /*0820*/  @P3 ISETP.LT.AND P0, PT, R8.reuse, R7, !P0 ;  /* 0x000000070800320c */ /* 0x040fe20004701270 */
[----:B------:R-:W-:-:S06]  /*0830*/  @P3 VIADD R8, R8, 0x2 ;  /* 0x0000000208083836 */ /* 0x000fcc0000000000 */
[----:B------:R-:W-:-:S06]  /*0840*/  @!P2 IMAD.WIDE.U32 R2, R8, 0x4, R2 ;  /* 0x000000040802a825 */ /* 0x000fcc00078e0002 */
[----:B------:R0:W2:Y:S01]  /*0850*/  @!P2 LDG.E R3, desc[UR6][R2.64] ;  /* 0x000000060203a981 */ /* 0x0000a2000c1e1900 */
[C---:B------:R-:W-:Y:S02]  /*0860*/  @P3 ISETP.LT.OR P0, PT, R0.reuse, R9, P0 ;  /* 0x000000090000320c */ /* 0x040fe40000701670 */
[----:B---3--:R-:W-:Y:S02]  /*0870*/  @P3 ISETP.NE.AND P4, PT, R0, R11, PT ;  /* 0x0000000b0000320c */ /* 0x008fe40003f85270 */
[----:B------:R-:W-:Y:S02]  /*0880*/  PLOP3.LUT P1, PT, PT, PT, PT, 0x80, 0x8 ;  /* 0x000000000008781c */ /* 0x000fe40003f2f070 */
[----:B------:R-:W-:Y:S02]  /*0890*/  @P3 PLOP3.LUT P1, PT, P0, PT, PT, 0x80, 0x8 ;  /* 0x000000000008381c */ /* 0x000fe4000072f070 */
[----:B------:R-:W-:-:S04]  /*08a0*/  @P3 ISETP.LT.AND P4, PT, R6, R7, !P4 ;  /* 0x000000070600320c */ /* 0x000fc80006781270 */
[----:B------:R-:W-:Y:S02]  /*08b0*/  @P3 ISETP.LT.OR P4, PT, R0, R11, P4 ;  /* 0x0000000b0000320c */ /* 0x000fe40002781670 */
[----:B------:R-:W-:Y:S02]  /*08c0*/  PLOP3.LUT P0, PT, PT, PT, PT, 0x80, 0x8 ;  /* 0x000000000008781c */ /* 0x000fe40003f0f070 */
[----:B------:R-:W-:Y:S01]  /*08d0*/  @P3 PLOP3.LUT P0, PT, P4, PT, PT, 0x80, 0x8 ;  /* 0x000000000008381c */ /* 0x000fe2000270f070 */
[----:B------:R-:W-:Y:S02]  /*08e0*/  @P3 VIADD R4, R10, 0x1 ;  /* 0x000000010a043836 */ /* 0x000fe40000000000 */
[----:B------:R-:W-:-:S04]  /*08f0*/  @!P1 IMAD.MOV R4, RZ, RZ, R10 ;  /* 0x000000ffff049224 */ /* 0x000fc800078e020a */
[----:B0-----:R-:W-:-:S06]  /*0900*/  @P3 VIADD R2, R4, 0x1 ;  /* 0x0000000104023836 */ /* 0x001fcc0000000000 */
[----:B------:R-:W-:-:S04]  /*0910*/  @!P0 IMAD.MOV R2, RZ, RZ, R4 ;  /* 0x000000ffff028224 */ /* 0x000fc800078e0204 */
[----:B------:R-:W-:-:S04]  /*0920*/  @P3 IMAD.MOV.U32 R10, RZ, RZ, R2 ;  /* 0x000000ffff0a3224 */ /* 0x000fc800078e0002 */
[----:B------:R-:W-:Y:S01]  /*0930*/  @!P2 VIADD R2, R10, 0x1 ;  /* 0x000000010a02a836 */ /* 0x000fe20000000000 */
[----:B--2---:R-:W-:-:S04]  /*0940*/  @!P2 ISETP.NE.AND P4, PT, R0, R3, PT ;  /* 0x000000030000a20c */ /* 0x004fc80003f85270 */
[----:B------:R-:W-:-:S04]  /*0950*/  @!P2 ISETP.LT.AND P1, PT, R8, R7, !P4 ;  /* 0x000000070800a20c */ /* 0x000fc80006721270 */
[----:B------:R-:W-:Y:S02]  /*0960*/  @!P2 ISETP.LT.OR P4, PT, R0, R3, P1 ;  /* 0x000000030000a20c */ /* 0x000fe40000f81670 */
[----:B------:R-:W-:Y:S02]  /*0970*/  PLOP3.LUT P1, PT, PT, PT, PT, 0x80, 0x8 ;  /* 0x000000000008781c */ /* 0x000fe40003f2f070 */
[----:B------:R-:W-:-:S13]  /*0980*/  @!P2 PLOP3.LUT P1, PT, P4, PT, PT, 0x80, 0x8 ;  /* 0x000000000008a81c */ /* 0x000fda000272f070 */
[----:B------:R-:W-:-:S04]  /*0990*/  @!P1 IMAD.MOV R2, RZ, RZ, R10 ;  /* 0x000000ffff029224 */ /* 0x000fc800078e020a */
[----:B------:R-:W-:-:S07]  /*09a0*/  @!P2 IMAD.MOV.U32 R10, RZ, RZ, R2 ;  /* 0x000000ffff0aa224 */ /* 0x000fce00078e0002 */
.L_x_3:
[----:B------:R-:W-:-:S07]  /*09b0*/  IMAD.MOV.U32 R11, RZ, RZ, RZ ;  /* 0x000000ffff0b7224 */ /* 0x000fce00078e00ff */
.L_x_0:
[----:B------:R-:W1:Y:S02]  /*09c0*/  LDCU.64 UR4, c[0x0][0x388] ;  /* 0x00007100ff0477ac */ /* 0x000e640008000a00 */
[----:B-1----:R-:W-:-:S04]  /*09d0*/  LEA R2, P0, R10, UR4, 0x2 ;  /* 0x000000040a027c11 */ /* 0x002fc8000f8010ff */
[----:B------:R-:W-:-:S05]  /*09e0*/  LEA.HI.X R3, R10, UR5, R11, 0x2, P0 ;  /* 0x000000050a037c11 */ /* 0x000fca00080f140b */
[----:B-----5:R-:W-:Y:S01]  /*09f0*/  STG.E desc[UR6][R2.64], R0 ;  /* 0x0000000002007986 */ /* 0x020fe2000c101906 */
[----:B------:R-:W-:Y:S05]  /*0a00*/  EXIT ;  /* 0x000000000000794d */ /* 0x000fea0003800000 */
.L_x_5:
[----:B------:R-:W-:-:S00]  /*0a10*/  BRA `(.L_x_5) ;  /* 0xfffffffc00fc7947 */ /* 0x000fc0000383ffff */
[----:B------:R-:W-:-:S00]  /*0a20*/  NOP ;  /* 0x0000000000007918 */ /* 0x000fc00000000000 */
        /* <DEDUP_REMOVED lines=13> */
.L_x_6:


//--------------------- .nv.shared.reserved.0     --------------------------
	.section	.nv.shared.reserved.0,"aw",@nobits
	.weak		__nv_reservedSMEM_offset_0_alias
	.size		__nv_reservedSMEM_offset_0_alias, 0, 64
	.other		__nv_reservedSMEM_offset_0_alias,@"STO_CUDA_RESERVED_SHARED STV_DEFAULT"
__nv_reservedSMEM_offset_0_alias:
	.zero		0
	.zero		64


//--------------------- .nv.constant0._Z4sortPiS_i --------------------------
	.section	.nv.constant0._Z4sortPiS_i,"a",@progbits
	.sectionflags	@""
	.align	4
.nv.constant0._Z4sortPiS_i:
	.zero		916


//--------------------- SYMBOLS --------------------------

	.type		.nv.reservedSmem.offset0,@object
	.size		.nv.reservedSmem.offset0,0x4
